//
// Generated by NVIDIA NVVM Compiler
//
// Compiler Build ID: CL-36424714
// Cuda compilation tools, release 13.0, V13.0.88
// Based on NVVM 20.0.0
//

.version 9.0
.target sm_100
.address_size 64

	// .globl	_ZN3cub18CUB_300001_SM_10006detail11EmptyKernelIvEEvv
.global .align 1 .b8 _ZN40_INTERNAL_83864ee5_4_k_cu_f72cf89d_240864cuda3std3__45__cpo5beginE[1];
.global .align 1 .b8 _ZN40_INTERNAL_83864ee5_4_k_cu_f72cf89d_240864cuda3std3__45__cpo3endE[1];
.global .align 1 .b8 _ZN40_INTERNAL_83864ee5_4_k_cu_f72cf89d_240864cuda3std3__45__cpo6cbeginE[1];
.global .align 1 .b8 _ZN40_INTERNAL_83864ee5_4_k_cu_f72cf89d_240864cuda3std3__45__cpo4cendE[1];
.global .align 1 .b8 _ZN40_INTERNAL_83864ee5_4_k_cu_f72cf89d_240864cuda3std3__45__cpo6rbeginE[1];
.global .align 1 .b8 _ZN40_INTERNAL_83864ee5_4_k_cu_f72cf89d_240864cuda3std3__45__cpo4rendE[1];
.global .align 1 .b8 _ZN40_INTERNAL_83864ee5_4_k_cu_f72cf89d_240864cuda3std3__45__cpo7crbeginE[1];
.global .align 1 .b8 _ZN40_INTERNAL_83864ee5_4_k_cu_f72cf89d_240864cuda3std3__45__cpo5crendE[1];
.global .align 1 .b8 _ZN40_INTERNAL_83864ee5_4_k_cu_f72cf89d_240864cuda3std3__442_GLOBAL__N__83864ee5_4_k_cu_f72cf89d_240866ignoreE[1];
.global .align 1 .b8 _ZN40_INTERNAL_83864ee5_4_k_cu_f72cf89d_240864cuda3std3__419piecewise_constructE[1];
.global .align 1 .b8 _ZN40_INTERNAL_83864ee5_4_k_cu_f72cf89d_240864cuda3std3__48in_placeE[1];
.global .align 1 .b8 _ZN40_INTERNAL_83864ee5_4_k_cu_f72cf89d_240864cuda3std3__420unreachable_sentinelE[1];
.global .align 1 .b8 _ZN40_INTERNAL_83864ee5_4_k_cu_f72cf89d_240864cuda3std3__47nulloptE[1];
.global .align 1 .b8 _ZN40_INTERNAL_83864ee5_4_k_cu_f72cf89d_240864cuda3std3__48unexpectE[1];
.global .align 1 .b8 _ZN40_INTERNAL_83864ee5_4_k_cu_f72cf89d_240864cuda3std6ranges3__45__cpo4swapE[1];
.global .align 1 .b8 _ZN40_INTERNAL_83864ee5_4_k_cu_f72cf89d_240864cuda3std6ranges3__45__cpo9iter_moveE[1];
.global .align 1 .b8 _ZN40_INTERNAL_83864ee5_4_k_cu_f72cf89d_240864cuda3std6ranges3__45__cpo5beginE[1];
.global .align 1 .b8 _ZN40_INTERNAL_83864ee5_4_k_cu_f72cf89d_240864cuda3std6ranges3__45__cpo3endE[1];
.global .align 1 .b8 _ZN40_INTERNAL_83864ee5_4_k_cu_f72cf89d_240864cuda3std6ranges3__45__cpo6cbeginE[1];
.global .align 1 .b8 _ZN40_INTERNAL_83864ee5_4_k_cu_f72cf89d_240864cuda3std6ranges3__45__cpo4cendE[1];
.global .align 1 .b8 _ZN40_INTERNAL_83864ee5_4_k_cu_f72cf89d_240864cuda3std6ranges3__45__cpo7advanceE[1];
.global .align 1 .b8 _ZN40_INTERNAL_83864ee5_4_k_cu_f72cf89d_240864cuda3std6ranges3__45__cpo9iter_swapE[1];
.global .align 1 .b8 _ZN40_INTERNAL_83864ee5_4_k_cu_f72cf89d_240864cuda3std6ranges3__45__cpo4nextE[1];
.global .align 1 .b8 _ZN40_INTERNAL_83864ee5_4_k_cu_f72cf89d_240864cuda3std6ranges3__45__cpo4prevE[1];
.global .align 1 .b8 _ZN40_INTERNAL_83864ee5_4_k_cu_f72cf89d_240864cuda3std6ranges3__45__cpo4dataE[1];
.global .align 1 .b8 _ZN40_INTERNAL_83864ee5_4_k_cu_f72cf89d_240864cuda3std6ranges3__45__cpo5cdataE[1];
.global .align 1 .b8 _ZN40_INTERNAL_83864ee5_4_k_cu_f72cf89d_240864cuda3std6ranges3__45__cpo4sizeE[1];
.global .align 1 .b8 _ZN40_INTERNAL_83864ee5_4_k_cu_f72cf89d_240864cuda3std6ranges3__45__cpo5ssizeE[1];
.global .align 1 .b8 _ZN40_INTERNAL_83864ee5_4_k_cu_f72cf89d_240864cuda3std6ranges3__45__cpo8distanceE[1];
.global .align 1 .b8 _ZN40_INTERNAL_83864ee5_4_k_cu_f72cf89d_240866thrust24THRUST_300001_SM_1000_NS8cuda_cub3parE[1];
.global .align 1 .b8 _ZN40_INTERNAL_83864ee5_4_k_cu_f72cf89d_240866thrust24THRUST_300001_SM_1000_NS8cuda_cub10par_nosyncE[1];
.global .align 1 .b8 _ZN40_INTERNAL_83864ee5_4_k_cu_f72cf89d_240866thrust24THRUST_300001_SM_1000_NS6system6detail10sequential3seqE[1];
.global .align 1 .b8 _ZN40_INTERNAL_83864ee5_4_k_cu_f72cf89d_240866thrust24THRUST_300001_SM_1000_NS12placeholders2_1E[1];
.global .align 1 .b8 _ZN40_INTERNAL_83864ee5_4_k_cu_f72cf89d_240866thrust24THRUST_300001_SM_1000_NS12placeholders2_2E[1];
.global .align 1 .b8 _ZN40_INTERNAL_83864ee5_4_k_cu_f72cf89d_240866thrust24THRUST_300001_SM_1000_NS12placeholders2_3E[1];
.global .align 1 .b8 _ZN40_INTERNAL_83864ee5_4_k_cu_f72cf89d_240866thrust24THRUST_300001_SM_1000_NS12placeholders2_4E[1];
.global .align 1 .b8 _ZN40_INTERNAL_83864ee5_4_k_cu_f72cf89d_240866thrust24THRUST_300001_SM_1000_NS12placeholders2_5E[1];
.global .align 1 .b8 _ZN40_INTERNAL_83864ee5_4_k_cu_f72cf89d_240866thrust24THRUST_300001_SM_1000_NS12placeholders2_6E[1];
.global .align 1 .b8 _ZN40_INTERNAL_83864ee5_4_k_cu_f72cf89d_240866thrust24THRUST_300001_SM_1000_NS12placeholders2_7E[1];
.global .align 1 .b8 _ZN40_INTERNAL_83864ee5_4_k_cu_f72cf89d_240866thrust24THRUST_300001_SM_1000_NS12placeholders2_8E[1];
.global .align 1 .b8 _ZN40_INTERNAL_83864ee5_4_k_cu_f72cf89d_240866thrust24THRUST_300001_SM_1000_NS12placeholders2_9E[1];
.global .align 1 .b8 _ZN40_INTERNAL_83864ee5_4_k_cu_f72cf89d_240866thrust24THRUST_300001_SM_1000_NS12placeholders3_10E[1];
.global .align 1 .b8 _ZN40_INTERNAL_83864ee5_4_k_cu_f72cf89d_240866thrust24THRUST_300001_SM_1000_NS3seqE[1];

.visible .entry _ZN3cub18CUB_300001_SM_10006detail11EmptyKernelIvEEvv()
{


	ret;

}


// ===== COMPILED SASS (sm_100) =====

	.target	sm_100

	.elftype	@"ET_EXEC"


//--------------------- .note.nv.tkinfo           --------------------------
	.section	.note.nv.tkinfo,"",@"SHT_NOTE"
	.sectionflags	@"SHF_NOTE_NV_TKINFO"
	.tkinfo
        /*0018*/ 	.word	0x00000002
        /*0030*/ 	.string	""
        /*0030*/ 	.string	"ptxas"
        /*0030*/ 	.string	"Cuda compilation tools, release 13.0, V13.0.88"
        /*0030*/ 	.string	"Build cuda_13.0.r13.0/compiler.36424714_0"
        /*0030*/ 	.string	"-arch sm_100 -m 64 "



//--------------------- .note.nv.cuinfo           --------------------------
	.section	.note.nv.cuinfo,"",@"SHT_NOTE"
	.sectionflags	@"SHF_NOTE_NV_CUINFO"
        /*0018*/ 	.short	0x0002
        /*001a*/ 	.short	0x0064
        /*001c*/ 	.short	0x0082
	.zero		2


//--------------------- .nv.info                  --------------------------
	.section	.nv.info,"",@"SHT_CUDA_INFO"
	.align	4


	//----- nvinfo : EIATTR_REGCOUNT
	.align		4
        /*0000*/ 	.byte	0x04, 0x2f
        /*0002*/ 	.short	(.L_44 - .L_43)
	.align		4
.L_43:
        /*0004*/ 	.word	index@(_ZN3cub18CUB_300001_SM_10006detail11EmptyKernelIvEEvv)
        /*0008*/ 	.word	0x00000004


	//----- nvinfo : EIATTR_FRAME_SIZE
	.align		4
.L_44:
        /*000c*/ 	.byte	0x04, 0x11
        /*000e*/ 	.short	(.L_46 - .L_45)
	.align		4
.L_45:
        /*0010*/ 	.word	index@(_ZN3cub18CUB_300001_SM_10006detail11EmptyKernelIvEEvv)
        /*0014*/ 	.word	0x00000000


	//----- nvinfo : EIATTR_MIN_STACK_SIZE
	.align		4
.L_46:
        /*0018*/ 	.byte	0x04, 0x12
        /*001a*/ 	.short	(.L_48 - .L_47)
	.align		4
.L_47:
        /*001c*/ 	.word	index@(_ZN3cub18CUB_300001_SM_10006detail11EmptyKernelIvEEvv)
        /*0020*/ 	.word	0x00000000
.L_48:


//--------------------- .nv.compat                --------------------------
	.section	.nv.compat,"",@"SHT_CUDA_COMPAT_INFO"
	.align	4
        /*0000*/ 	.byte	0x02, 0x09, 0x00, 0x00, 0x02, 0x02, 0x01, 0x00, 0x02, 0x05, 0x05, 0x00, 0x03, 0x07, 0x01, 0x01
        /*0010*/ 	.byte	0x02, 0x03, 0x00, 0x00, 0x02, 0x06, 0x01, 0x00, 0x04, 0x0b, 0x08, 0x00, 0x09, 0x00, 0x00, 0x00
        /*0020*/ 	.byte	0x00, 0x00, 0x00, 0x00


//--------------------- .nv.info._ZN3cub18CUB_300001_SM_10006detail11EmptyKernelIvEEvv --------------------------
	.section	.nv.info._ZN3cub18CUB_300001_SM_10006detail11EmptyKernelIvEEvv,"",@"SHT_CUDA_INFO"
	.sectionflags	@""
	.align	4


	//----- nvinfo : EIATTR_CUDA_API_VERSION
	.align		4
        /*0000*/ 	.byte	0x04, 0x37
        /*0002*/ 	.short	(.L_50 - .L_49)
.L_49:
        /*0004*/ 	.word	0x00000082


	//----- nvinfo : EIATTR_SPARSE_MMA_MASK
	.align		4
.L_50:
        /*0008*/ 	.byte	0x03, 0x50
        /*000a*/ 	.short	0x0000


	//----- nvinfo : EIATTR_MAXREG_COUNT
	.align		4
        /*000c*/ 	.byte	0x03, 0x1b
        /*000e*/ 	.short	0x00ff


	//----- nvinfo : EIATTR_MERCURY_ISA_VERSION
	.align		4
        /*0010*/ 	.byte	0x03, 0x5f
        /*0012*/ 	.short	0x0101


	//----- nvinfo : EIATTR_VRC_CTA_INIT_COUNT
	.align		4
        /*0014*/ 	.byte	0x02, 0x4a
	.zero		1
	.zero		1


	//----- nvinfo : EIATTR_EXIT_INSTR_OFFSETS
	.align		4
        /*0018*/ 	.byte	0x04, 0x1c
        /*001a*/ 	.short	(.L_52 - .L_51)


	//   ....[0]....
.L_51:
        /*001c*/ 	.word	0x00000010


	//----- nvinfo : EIATTR_SW_WAR
	.align		4
.L_52:
        /*0020*/ 	.byte	0x04, 0x36
        /*0022*/ 	.short	(.L_54 - .L_53)
.L_53:
        /*0024*/ 	.word	0x00000008
.L_54:


//--------------------- .nv.callgraph             --------------------------
	.section	.nv.callgraph,"",@"SHT_CUDA_CALLGRAPH"
	.align	4
	.sectionentsize	8
	.align		4
        /*0000*/ 	.word	0x00000000
	.align		4
        /*0004*/ 	.word	0xffffffff
	.align		4
        /*0008*/ 	.word	0x00000000
	.align		4
        /*000c*/ 	.word	0xfffffffe
	.align		4
        /*0010*/ 	.word	0x00000000
	.align		4
        /*0014*/ 	.word	0xfffffffd
	.align		4
        /*0018*/ 	.word	0x00000000
	.align		4
        /*001c*/ 	.word	0xfffffffc


//--------------------- .nv.constant4             --------------------------
	.section	.nv.constant4,"a",@progbits
	.align	8
	.align		8
.nv.constant4:
        /*0000*/ 	.dword	_ZN40_INTERNAL_83864ee5_4_k_cu_f72cf89d_243244cuda3std3__45__cpo5beginE
	.align		8
        /*0008*/ 	.dword	_ZN40_INTERNAL_83864ee5_4_k_cu_f72cf89d_243244cuda3std3__45__cpo3endE
	.align		8
        /*0010*/ 	.dword	_ZN40_INTERNAL_83864ee5_4_k_cu_f72cf89d_243244cuda3std3__45__cpo6cbeginE
	.align		8
        /*0018*/ 	.dword	_ZN40_INTERNAL_83864ee5_4_k_cu_f72cf89d_243244cuda3std3__45__cpo4cendE
	.align		8
        /*0020*/ 	.dword	_ZN40_INTERNAL_83864ee5_4_k_cu_f72cf89d_243244cuda3std3__45__cpo6rbeginE
	.align		8
        /*0028*/ 	.dword	_ZN40_INTERNAL_83864ee5_4_k_cu_f72cf89d_243244cuda3std3__45__cpo4rendE
	.align		8
        /*0030*/ 	.dword	_ZN40_INTERNAL_83864ee5_4_k_cu_f72cf89d_243244cuda3std3__45__cpo7crbeginE
	.align		8
        /*0038*/ 	.dword	_ZN40_INTERNAL_83864ee5_4_k_cu_f72cf89d_243244cuda3std3__45__cpo5crendE
	.align		8
        /*0040*/ 	.dword	_ZN40_INTERNAL_83864ee5_4_k_cu_f72cf89d_243244cuda3std3__442_GLOBAL__N__83864ee5_4_k_cu_f72cf89d_243246ignoreE
	.align		8
        /*0048*/ 	.dword	_ZN40_INTERNAL_83864ee5_4_k_cu_f72cf89d_243244cuda3std3__419piecewise_constructE
	.align		8
        /*0050*/ 	.dword	_ZN40_INTERNAL_83864ee5_4_k_cu_f72cf89d_243244cuda3std3__48in_placeE
	.align		8
        /*0058*/ 	.dword	_ZN40_INTERNAL_83864ee5_4_k_cu_f72cf89d_243244cuda3std3__420unreachable_sentinelE
	.align		8
        /*0060*/ 	.dword	_ZN40_INTERNAL_83864ee5_4_k_cu_f72cf89d_243244cuda3std3__47nulloptE
	.align		8
        /*0068*/ 	.dword	_ZN40_INTERNAL_83864ee5_4_k_cu_f72cf89d_243244cuda3std3__48unexpectE
	.align		8
        /*0070*/ 	.dword	_ZN40_INTERNAL_83864ee5_4_k_cu_f72cf89d_243244cuda3std6ranges3__45__cpo4swapE
	.align		8
        /*0078*/ 	.dword	_ZN40_INTERNAL_83864ee5_4_k_cu_f72cf89d_243244cuda3std6ranges3__45__cpo9iter_moveE
	.align		8
        /*0080*/ 	.dword	_ZN40_INTERNAL_83864ee5_4_k_cu_f72cf89d_243244cuda3std6ranges3__45__cpo5beginE
	.align		8
        /*0088*/ 	.dword	_ZN40_INTERNAL_83864ee5_4_k_cu_f72cf89d_243244cuda3std6ranges3__45__cpo3endE
	.align		8
        /*0090*/ 	.dword	_ZN40_INTERNAL_83864ee5_4_k_cu_f72cf89d_243244cuda3std6ranges3__45__cpo6cbeginE
	.align		8
        /*0098*/ 	.dword	_ZN40_INTERNAL_83864ee5_4_k_cu_f72cf89d_243244cuda3std6ranges3__45__cpo4cendE
	.align		8
        /*00a0*/ 	.dword	_ZN40_INTERNAL_83864ee5_4_k_cu_f72cf89d_243244cuda3std6ranges3__45__cpo7advanceE
	.align		8
        /*00a8*/ 	.dword	_ZN40_INTERNAL_83864ee5_4_k_cu_f72cf89d_243244cuda3std6ranges3__45__cpo9iter_swapE
	.align		8
        /*00b0*/ 	.dword	_ZN40_INTERNAL_83864ee5_4_k_cu_f72cf89d_243244cuda3std6ranges3__45__cpo4nextE
	.align		8
        /*00b8*/ 	.dword	_ZN40_INTERNAL_83864ee5_4_k_cu_f72cf89d_243244cuda3std6ranges3__45__cpo4prevE
	.align		8
        /*00c0*/ 	.dword	_ZN40_INTERNAL_83864ee5_4_k_cu_f72cf89d_243244cuda3std6ranges3__45__cpo4dataE
	.align		8
        /*00c8*/ 	.dword	_ZN40_INTERNAL_83864ee5_4_k_cu_f72cf89d_243244cuda3std6ranges3__45__cpo5cdataE
	.align		8
        /*00d0*/ 	.dword	_ZN40_INTERNAL_83864ee5_4_k_cu_f72cf89d_243244cuda3std6ranges3__45__cpo4sizeE
	.align		8
        /*00d8*/ 	.dword	_ZN40_INTERNAL_83864ee5_4_k_cu_f72cf89d_243244cuda3std6ranges3__45__cpo5ssizeE
	.align		8
        /*00e0*/ 	.dword	_ZN40_INTERNAL_83864ee5_4_k_cu_f72cf89d_243244cuda3std6ranges3__45__cpo8distanceE
	.align		8
        /*00e8*/ 	.dword	_ZN40_INTERNAL_83864ee5_4_k_cu_f72cf89d_243246thrust24THRUST_300001_SM_1000_NS8cuda_cub3parE
	.align		8
        /*00f0*/ 	.dword	_ZN40_INTERNAL_83864ee5_4_k_cu_f72cf89d_243246thrust24THRUST_300001_SM_1000_NS8cuda_cub10par_nosyncE
	.align		8
        /*00f8*/ 	.dword	_ZN40_INTERNAL_83864ee5_4_k_cu_f72cf89d_243246thrust24THRUST_300001_SM_1000_NS6system6detail10sequential3seqE
	.align		8
        /*0100*/ 	.dword	_ZN40_INTERNAL_83864ee5_4_k_cu_f72cf89d_243246thrust24THRUST_300001_SM_1000_NS12placeholders2_1E
	.align		8
        /*0108*/ 	.dword	_ZN40_INTERNAL_83864ee5_4_k_cu_f72cf89d_243246thrust24THRUST_300001_SM_1000_NS12placeholders2_2E
	.align		8
        /*0110*/ 	.dword	_ZN40_INTERNAL_83864ee5_4_k_cu_f72cf89d_243246thrust24THRUST_300001_SM_1000_NS12placeholders2_3E
	.align		8
        /*0118*/ 	.dword	_ZN40_INTERNAL_83864ee5_4_k_cu_f72cf89d_243246thrust24THRUST_300001_SM_1000_NS12placeholders2_4E
	.align		8
        /*0120*/ 	.dword	_ZN40_INTERNAL_83864ee5_4_k_cu_f72cf89d_243246thrust24THRUST_300001_SM_1000_NS12placeholders2_5E
	.align		8
        /*0128*/ 	.dword	_ZN40_INTERNAL_83864ee5_4_k_cu_f72cf89d_243246thrust24THRUST_300001_SM_1000_NS12placeholders2_6E
	.align		8
        /*0130*/ 	.dword	_ZN40_INTERNAL_83864ee5_4_k_cu_f72cf89d_243246thrust24THRUST_300001_SM_1000_NS12placeholders2_7E
	.align		8
        /*0138*/ 	.dword	_ZN40_INTERNAL_83864ee5_4_k_cu_f72cf89d_243246thrust24THRUST_300001_SM_1000_NS12placeholders2_8E
	.align		8
        /*0140*/ 	.dword	_ZN40_INTERNAL_83864ee5_4_k_cu_f72cf89d_243246thrust24THRUST_300001_SM_1000_NS12placeholders2_9E
	.align		8
        /*0148*/ 	.dword	_ZN40_INTERNAL_83864ee5_4_k_cu_f72cf89d_243246thrust24THRUST_300001_SM_1000_NS12placeholders3_10E
	.align		8
        /*0150*/ 	.dword	_ZN40_INTERNAL_83864ee5_4_k_cu_f72cf89d_243246thrust24THRUST_300001_SM_1000_NS3seqE


//--------------------- .text._ZN3cub18CUB_300001_SM_10006detail11EmptyKernelIvEEvv --------------------------
	.section	.text._ZN3cub18CUB_300001_SM_10006detail11EmptyKernelIvEEvv,"ax",@progbits
	.align	128
        .global         _ZN3cub18CUB_300001_SM_10006detail11EmptyKernelIvEEvv
        .type           _ZN3cub18CUB_300001_SM_10006detail11EmptyKernelIvEEvv,@function
        .size           _ZN3cub18CUB_300001_SM_10006detail11EmptyKernelIvEEvv,(.L_x_1 - _ZN3cub18CUB_300001_SM_10006detail11EmptyKernelIvEEvv)
        .other          _ZN3cub18CUB_300001_SM_10006detail11EmptyKernelIvEEvv,@"STO_CUDA_ENTRY STV_DEFAULT"
_ZN3cub18CUB_300001_SM_10006detail11EmptyKernelIvEEvv:
.text._ZN3cub18CUB_300001_SM_10006detail11EmptyKernelIvEEvv:
[----:B------:R-:W-:Y:S01]  /*0000*/  LDC R1, c[0x0][0x37c] ;  /* 0x0000df00ff017b82 */ /* 0x000fe20000000800 */
[----:B------:R-:W-:Y:S05]  /*0010*/  EXIT ;  /* 0x000000000000794d */ /* 0x000fea0003800000 */
.L_x_0:
[----:B------:R-:W-:-:S00]  /*0020*/  BRA `(.L_x_0) ;  /* 0xfffffffc00fc7947 */ /* 0x000fc0000383ffff */
[----:B------:R-:W-:-:S00]  /*0030*/  NOP ;  /* 0x0000000000007918 */ /* 0x000fc00000000000 */
        /* <DEDUP_REMOVED lines=12> */
.L_x_1:


//--------------------- .nv.shared.reserved.0     --------------------------
	.section	.nv.shared.reserved.0,"aw",@nobits
	.weak		__nv_reservedSMEM_offset_0_alias
	.size		__nv_reservedSMEM_offset_0_alias, 0, 64
	.other		__nv_reservedSMEM_offset_0_alias,@"STO_CUDA_RESERVED_SHARED STV_DEFAULT"
__nv_reservedSMEM_offset_0_alias:
	.zero		0
	.zero		64


//--------------------- .nv.global                --------------------------
	.section	.nv.global,"aw",@nobits
.nv.global:
	.type		_ZN40_INTERNAL_83864ee5_4_k_cu_f72cf89d_243246thrust24THRUST_300001_SM_1000_NS3seqE,@object
	.size		_ZN40_INTERNAL_83864ee5_4_k_cu_f72cf89d_243246thrust24THRUST_300001_SM_1000_NS3seqE,(_ZN40_INTERNAL_83864ee5_4_k_cu_f72cf89d_243244cuda3std3__48in_placeE - _ZN40_INTERNAL_83864ee5_4_k_cu_f72cf89d_243246thrust24THRUST_300001_SM_1000_NS3seqE)
_ZN40_INTERNAL_83864ee5_4_k_cu_f72cf89d_243246thrust24THRUST_300001_SM_1000_NS3seqE:
	.zero		1
	.type		_ZN40_INTERNAL_83864ee5_4_k_cu_f72cf89d_243244cuda3std3__48in_placeE,@object
	.size		_ZN40_INTERNAL_83864ee5_4_k_cu_f72cf89d_243244cuda3std3__48in_placeE,(_ZN40_INTERNAL_83864ee5_4_k_cu_f72cf89d_243244cuda3std6ranges3__45__cpo4sizeE - _ZN40_INTERNAL_83864ee5_4_k_cu_f72cf89d_243244cuda3std3__48in_placeE)
_ZN40_INTERNAL_83864ee5_4_k_cu_f72cf89d_243244cuda3std3__48in_placeE:
	.zero		1
	.type		_ZN40_INTERNAL_83864ee5_4_k_cu_f72cf89d_243244cuda3std6ranges3__45__cpo4sizeE,@object
	.size		_ZN40_INTERNAL_83864ee5_4_k_cu_f72cf89d_243244cuda3std6ranges3__45__cpo4sizeE,(_ZN40_INTERNAL_83864ee5_4_k_cu_f72cf89d_243246thrust24THRUST_300001_SM_1000_NS12placeholders2_3E - _ZN40_INTERNAL_83864ee5_4_k_cu_f72cf89d_243244cuda3std6ranges3__45__cpo4sizeE)
_ZN40_INTERNAL_83864ee5_4_k_cu_f72cf89d_243244cuda3std6ranges3__45__cpo4sizeE:
	.zero		1
	.type		_ZN40_INTERNAL_83864ee5_4_k_cu_f72cf89d_243246thrust24THRUST_300001_SM_1000_NS12placeholders2_3E,@object
	.size		_ZN40_INTERNAL_83864ee5_4_k_cu_f72cf89d_243246thrust24THRUST_300001_SM_1000_NS12placeholders2_3E,(_ZN40_INTERNAL_83864ee5_4_k_cu_f72cf89d_243244cuda3std3__45__cpo6cbeginE - _ZN40_INTERNAL_83864ee5_4_k_cu_f72cf89d_243246thrust24THRUST_300001_SM_1000_NS12placeholders2_3E)
_ZN40_INTERNAL_83864ee5_4_k_cu_f72cf89d_243246thrust24THRUST_300001_SM_1000_NS12placeholders2_3E:
	.zero		1
	.type		_ZN40_INTERNAL_83864ee5_4_k_cu_f72cf89d_243244cuda3std3__45__cpo6cbeginE,@object
	.size		_ZN40_INTERNAL_83864ee5_4_k_cu_f72cf89d_243244cuda3std3__45__cpo6cbeginE,(_ZN40_INTERNAL_83864ee5_4_k_cu_f72cf89d_243244cuda3std6ranges3__45__cpo6cbeginE - _ZN40_INTERNAL_83864ee5_4_k_cu_f72cf89d_243244cuda3std3__45__cpo6cbeginE)
_ZN40_INTERNAL_83864ee5_4_k_cu_f72cf89d_243244cuda3std3__45__cpo6cbeginE:
	.zero		1
	.type		_ZN40_INTERNAL_83864ee5_4_k_cu_f72cf89d_243244cuda3std6ranges3__45__cpo6cbeginE,@object
	.size		_ZN40_INTERNAL_83864ee5_4_k_cu_f72cf89d_243244cuda3std6ranges3__45__cpo6cbeginE,(_ZN40_INTERNAL_83864ee5_4_k_cu_f72cf89d_243246thrust24THRUST_300001_SM_1000_NS12placeholders2_7E - _ZN40_INTERNAL_83864ee5_4_k_cu_f72cf89d_243244cuda3std6ranges3__45__cpo6cbeginE)
_ZN40_INTERNAL_83864ee5_4_k_cu_f72cf89d_243244cuda3std6ranges3__45__cpo6cbeginE:
	.zero		1
	.type		_ZN40_INTERNAL_83864ee5_4_k_cu_f72cf89d_243246thrust24THRUST_300001_SM_1000_NS12placeholders2_7E,@object
	.size		_ZN40_INTERNAL_83864ee5_4_k_cu_f72cf89d_243246thrust24THRUST_300001_SM_1000_NS12placeholders2_7E,(_ZN40_INTERNAL_83864ee5_4_k_cu_f72cf89d_243244cuda3std3__45__cpo7crbeginE - _ZN40_INTERNAL_83864ee5_4_k_cu_f72cf89d_243246thrust24THRUST_300001_SM_1000_NS12placeholders2_7E)
_ZN40_INTERNAL_83864ee5_4_k_cu_f72cf89d_243246thrust24THRUST_300001_SM_1000_NS12placeholders2_7E:
	.zero		1
	.type		_ZN40_INTERNAL_83864ee5_4_k_cu_f72cf89d_243244cuda3std3__45__cpo7crbeginE,@object
	.size		_ZN40_INTERNAL_83864ee5_4_k_cu_f72cf89d_243244cuda3std3__45__cpo7crbeginE,(_ZN40_INTERNAL_83864ee5_4_k_cu_f72cf89d_243244cuda3std6ranges3__45__cpo4nextE - _ZN40_INTERNAL_83864ee5_4_k_cu_f72cf89d_243244cuda3std3__45__cpo7crbeginE)
_ZN40_INTERNAL_83864ee5_4_k_cu_f72cf89d_243244cuda3std3__45__cpo7crbeginE:
	.zero		1
	.type		_ZN40_INTERNAL_83864ee5_4_k_cu_f72cf89d_243244cuda3std6ranges3__45__cpo4nextE,@object
	.size		_ZN40_INTERNAL_83864ee5_4_k_cu_f72cf89d_243244cuda3std6ranges3__45__cpo4nextE,(_ZN40_INTERNAL_83864ee5_4_k_cu_f72cf89d_243244cuda3std6ranges3__45__cpo4swapE - _ZN40_INTERNAL_83864ee5_4_k_cu_f72cf89d_243244cuda3std6ranges3__45__cpo4nextE)
_ZN40_INTERNAL_83864ee5_4_k_cu_f72cf89d_243244cuda3std6ranges3__45__cpo4nextE:
	.zero		1
	.type		_ZN40_INTERNAL_83864ee5_4_k_cu_f72cf89d_243244cuda3std6ranges3__45__cpo4swapE,@object
	.size		_ZN40_INTERNAL_83864ee5_4_k_cu_f72cf89d_243244cuda3std6ranges3__45__cpo4swapE,(_ZN40_INTERNAL_83864ee5_4_k_cu_f72cf89d_243246thrust24THRUST_300001_SM_1000_NS8cuda_cub10par_nosyncE - _ZN40_INTERNAL_83864ee5_4_k_cu_f72cf89d_243244cuda3std6ranges3__45__cpo4swapE)
_ZN40_INTERNAL_83864ee5_4_k_cu_f72cf89d_243244cuda3std6ranges3__45__cpo4swapE:
	.zero		1
	.type		_ZN40_INTERNAL_83864ee5_4_k_cu_f72cf89d_243246thrust24THRUST_300001_SM_1000_NS8cuda_cub10par_nosyncE,@object
	.size		_ZN40_INTERNAL_83864ee5_4_k_cu_f72cf89d_243246thrust24THRUST_300001_SM_1000_NS8cuda_cub10par_nosyncE,(_ZN40_INTERNAL_83864ee5_4_k_cu_f72cf89d_243246thrust24THRUST_300001_SM_1000_NS12placeholders2_9E - _ZN40_INTERNAL_83864ee5_4_k_cu_f72cf89d_243246thrust24THRUST_300001_SM_1000_NS8cuda_cub10par_nosyncE)
_ZN40_INTERNAL_83864ee5_4_k_cu_f72cf89d_243246thrust24THRUST_300001_SM_1000_NS8cuda_cub10par_nosyncE:
	.zero		1
	.type		_ZN40_INTERNAL_83864ee5_4_k_cu_f72cf89d_243246thrust24THRUST_300001_SM_1000_NS12placeholders2_9E,@object
	.size		_ZN40_INTERNAL_83864ee5_4_k_cu_f72cf89d_243246thrust24THRUST_300001_SM_1000_NS12placeholders2_9E,(_ZN40_INTERNAL_83864ee5_4_k_cu_f72cf89d_243244cuda3std3__442_GLOBAL__N__83864ee5_4_k_cu_f72cf89d_243246ignoreE - _ZN40_INTERNAL_83864ee5_4_k_cu_f72cf89d_243246thrust24THRUST_300001_SM_1000_NS12placeholders2_9E)
_ZN40_INTERNAL_83864ee5_4_k_cu_f72cf89d_243246thrust24THRUST_300001_SM_1000_NS12placeholders2_9E:
	.zero		1
	.type		_ZN40_INTERNAL_83864ee5_4_k_cu_f72cf89d_243244cuda3std3__442_GLOBAL__N__83864ee5_4_k_cu_f72cf89d_243246ignoreE,@object
	.size		_ZN40_INTERNAL_83864ee5_4_k_cu_f72cf89d_243244cuda3std3__442_GLOBAL__N__83864ee5_4_k_cu_f72cf89d_243246ignoreE,(_ZN40_INTERNAL_83864ee5_4_k_cu_f72cf89d_243244cuda3std6ranges3__45__cpo4dataE - _ZN40_INTERNAL_83864ee5_4_k_cu_f72cf89d_243244cuda3std3__442_GLOBAL__N__83864ee5_4_k_cu_f72cf89d_243246ignoreE)
_ZN40_INTERNAL_83864ee5_4_k_cu_f72cf89d_243244cuda3std3__442_GLOBAL__N__83864ee5_4_k_cu_f72cf89d_243246ignoreE:
	.zero		1
	.type		_ZN40_INTERNAL_83864ee5_4_k_cu_f72cf89d_243244cuda3std6ranges3__45__cpo4dataE,@object
	.size		_ZN40_INTERNAL_83864ee5_4_k_cu_f72cf89d_243244cuda3std6ranges3__45__cpo4dataE,(_ZN40_INTERNAL_83864ee5_4_k_cu_f72cf89d_243246thrust24THRUST_300001_SM_1000_NS12placeholders2_1E - _ZN40_INTERNAL_83864ee5_4_k_cu_f72cf89d_243244cuda3std6ranges3__45__cpo4dataE)
_ZN40_INTERNAL_83864ee5_4_k_cu_f72cf89d_243244cuda3std6ranges3__45__cpo4dataE:
	.zero		1
	.type		_ZN40_INTERNAL_83864ee5_4_k_cu_f72cf89d_243246thrust24THRUST_300001_SM_1000_NS12placeholders2_1E,@object
	.size		_ZN40_INTERNAL_83864ee5_4_k_cu_f72cf89d_243246thrust24THRUST_300001_SM_1000_NS12placeholders2_1E,(_ZN40_INTERNAL_83864ee5_4_k_cu_f72cf89d_243244cuda3std3__45__cpo5beginE - _ZN40_INTERNAL_83864ee5_4_k_cu_f72cf89d_243246thrust24THRUST_300001_SM_1000_NS12placeholders2_1E)
_ZN40_INTERNAL_83864ee5_4_k_cu_f72cf89d_243246thrust24THRUST_300001_SM_1000_NS12placeholders2_1E:
	.zero		1
	.type		_ZN40_INTERNAL_83864ee5_4_k_cu_f72cf89d_243244cuda3std3__45__cpo5beginE,@object
	.size		_ZN40_INTERNAL_83864ee5_4_k_cu_f72cf89d_243244cuda3std3__45__cpo5beginE,(_ZN40_INTERNAL_83864ee5_4_k_cu_f72cf89d_243244cuda3std6ranges3__45__cpo5beginE - _ZN40_INTERNAL_83864ee5_4_k_cu_f72cf89d_243244cuda3std3__45__cpo5beginE)
_ZN40_INTERNAL_83864ee5_4_k_cu_f72cf89d_243244cuda3std3__45__cpo5beginE:
	.zero		1
	.type		_ZN40_INTERNAL_83864ee5_4_k_cu_f72cf89d_243244cuda3std6ranges3__45__cpo5beginE,@object
	.size		_ZN40_INTERNAL_83864ee5_4_k_cu_f72cf89d_243244cuda3std6ranges3__45__cpo5beginE,(_ZN40_INTERNAL_83864ee5_4_k_cu_f72cf89d_243246thrust24THRUST_300001_SM_1000_NS12placeholders2_5E - _ZN40_INTERNAL_83864ee5_4_k_cu_f72cf89d_243244cuda3std6ranges3__45__cpo5beginE)
_ZN40_INTERNAL_83864ee5_4_k_cu_f72cf89d_243244cuda3std6ranges3__45__cpo5beginE:
	.zero		1
	.type		_ZN40_INTERNAL_83864ee5_4_k_cu_f72cf89d_243246thrust24THRUST_300001_SM_1000_NS12placeholders2_5E,@object
	.size		_ZN40_INTERNAL_83864ee5_4_k_cu_f72cf89d_243246thrust24THRUST_300001_SM_1000_NS12placeholders2_5E,(_ZN40_INTERNAL_83864ee5_4_k_cu_f72cf89d_243244cuda3std3__45__cpo6rbeginE - _ZN40_INTERNAL_83864ee5_4_k_cu_f72cf89d_243246thrust24THRUST_300001_SM_1000_NS12placeholders2_5E)
_ZN40_INTERNAL_83864ee5_4_k_cu_f72cf89d_243246thrust24THRUST_300001_SM_1000_NS12placeholders2_5E:
	.zero		1
	.type		_ZN40_INTERNAL_83864ee5_4_k_cu_f72cf89d_243244cuda3std3__45__cpo6rbeginE,@object
	.size		_ZN40_INTERNAL_83864ee5_4_k_cu_f72cf89d_243244cuda3std3__45__cpo6rbeginE,(_ZN40_INTERNAL_83864ee5_4_k_cu_f72cf89d_243244cuda3std6ranges3__45__cpo7advanceE - _ZN40_INTERNAL_83864ee5_4_k_cu_f72cf89d_243244cuda3std3__45__cpo6rbeginE)
_ZN40_INTERNAL_83864ee5_4_k_cu_f72cf89d_243244cuda3std3__45__cpo6rbeginE:
	.zero		1
	.type		_ZN40_INTERNAL_83864ee5_4_k_cu_f72cf89d_243244cuda3std6ranges3__45__cpo7advanceE,@object
	.size		_ZN40_INTERNAL_83864ee5_4_k_cu_f72cf89d_243244cuda3std6ranges3__45__cpo7advanceE,(_ZN40_INTERNAL_83864ee5_4_k_cu_f72cf89d_243244cuda3std3__47nulloptE - _ZN40_INTERNAL_83864ee5_4_k_cu_f72cf89d_243244cuda3std6ranges3__45__cpo7advanceE)
_ZN40_INTERNAL_83864ee5_4_k_cu_f72cf89d_243244cuda3std6ranges3__45__cpo7advanceE:
	.zero		1
	.type		_ZN40_INTERNAL_83864ee5_4_k_cu_f72cf89d_243244cuda3std3__47nulloptE,@object
	.size		_ZN40_INTERNAL_83864ee5_4_k_cu_f72cf89d_243244cuda3std3__47nulloptE,(_ZN40_INTERNAL_83864ee5_4_k_cu_f72cf89d_243244cuda3std6ranges3__45__cpo8distanceE - _ZN40_INTERNAL_83864ee5_4_k_cu_f72cf89d_243244cuda3std3__47nulloptE)
_ZN40_INTERNAL_83864ee5_4_k_cu_f72cf89d_243244cuda3std3__47nulloptE:
	.zero		1
	.type		_ZN40_INTERNAL_83864ee5_4_k_cu_f72cf89d_243244cuda3std6ranges3__45__cpo8distanceE,@object
	.size		_ZN40_INTERNAL_83864ee5_4_k_cu_f72cf89d_243244cuda3std6ranges3__45__cpo8distanceE,(_ZN40_INTERNAL_83864ee5_4_k_cu_f72cf89d_243246thrust24THRUST_300001_SM_1000_NS12placeholders3_10E - _ZN40_INTERNAL_83864ee5_4_k_cu_f72cf89d_243244cuda3std6ranges3__45__cpo8distanceE)
_ZN40_INTERNAL_83864ee5_4_k_cu_f72cf89d_243244cuda3std6ranges3__45__cpo8distanceE:
	.zero		1
	.type		_ZN40_INTERNAL_83864ee5_4_k_cu_f72cf89d_243246thrust24THRUST_300001_SM_1000_NS12placeholders3_10E,@object
	.size		_ZN40_INTERNAL_83864ee5_4_k_cu_f72cf89d_243246thrust24THRUST_300001_SM_1000_NS12placeholders3_10E,(_ZN40_INTERNAL_83864ee5_4_k_cu_f72cf89d_243244cuda3std3__419piecewise_constructE - _ZN40_INTERNAL_83864ee5_4_k_cu_f72cf89d_243246thrust24THRUST_300001_SM_1000_NS12placeholders3_10E)
_ZN40_INTERNAL_83864ee5_4_k_cu_f72cf89d_243246thrust24THRUST_300001_SM_1000_NS12placeholders3_10E:
	.zero		1
	.type		_ZN40_INTERNAL_83864ee5_4_k_cu_f72cf89d_243244cuda3std3__419piecewise_constructE,@object
	.size		_ZN40_INTERNAL_83864ee5_4_k_cu_f72cf89d_243244cuda3std3__419piecewise_constructE,(_ZN40_INTERNAL_83864ee5_4_k_cu_f72cf89d_243244cuda3std6ranges3__45__cpo5cdataE - _ZN40_INTERNAL_83864ee5_4_k_cu_f72cf89d_243244cuda3std3__419piecewise_constructE)
_ZN40_INTERNAL_83864ee5_4_k_cu_f72cf89d_243244cuda3std3__419piecewise_constructE:
	.zero		1
	.type		_ZN40_INTERNAL_83864ee5_4_k_cu_f72cf89d_243244cuda3std6ranges3__45__cpo5cdataE,@object
	.size		_ZN40_INTERNAL_83864ee5_4_k_cu_f72cf89d_243244cuda3std6ranges3__45__cpo5cdataE,(_ZN40_INTERNAL_83864ee5_4_k_cu_f72cf89d_243246thrust24THRUST_300001_SM_1000_NS12placeholders2_2E - _ZN40_INTERNAL_83864ee5_4_k_cu_f72cf89d_243244cuda3std6ranges3__45__cpo5cdataE)
_ZN40_INTERNAL_83864ee5_4_k_cu_f72cf89d_243244cuda3std6ranges3__45__cpo5cdataE:
	.zero		1
	.type		_ZN40_INTERNAL_83864ee5_4_k_cu_f72cf89d_243246thrust24THRUST_300001_SM_1000_NS12placeholders2_2E,@object
	.size		_ZN40_INTERNAL_83864ee5_4_k_cu_f72cf89d_243246thrust24THRUST_300001_SM_1000_NS12placeholders2_2E,(_ZN40_INTERNAL_83864ee5_4_k_cu_f72cf89d_243244cuda3std3__45__cpo3endE - _ZN40_INTERNAL_83864ee5_4_k_cu_f72cf89d_243246thrust24THRUST_300001_SM_1000_NS12placeholders2_2E)
_ZN40_INTERNAL_83864ee5_4_k_cu_f72cf89d_243246thrust24THRUST_300001_SM_1000_NS12placeholders2_2E:
	.zero		1
	.type		_ZN40_INTERNAL_83864ee5_4_k_cu_f72cf89d_243244cuda3std3__45__cpo3endE,@object
	.size		_ZN40_INTERNAL_83864ee5_4_k_cu_f72cf89d_243244cuda3std3__45__cpo3endE,(_ZN40_INTERNAL_83864ee5_4_k_cu_f72cf89d_243244cuda3std6ranges3__45__cpo3endE - _ZN40_INTERNAL_83864ee5_4_k_cu_f72cf89d_243244cuda3std3__45__cpo3endE)
_ZN40_INTERNAL_83864ee5_4_k_cu_f72cf89d_243244cuda3std3__45__cpo3endE:
	.zero		1
	.type		_ZN40_INTERNAL_83864ee5_4_k_cu_f72cf89d_243244cuda3std6ranges3__45__cpo3endE,@object
	.size		_ZN40_INTERNAL_83864ee5_4_k_cu_f72cf89d_243244cuda3std6ranges3__45__cpo3endE,(_ZN40_INTERNAL_83864ee5_4_k_cu_f72cf89d_243246thrust24THRUST_300001_SM_1000_NS12placeholders2_6E - _ZN40_INTERNAL_83864ee5_4_k_cu_f72cf89d_243244cuda3std6ranges3__45__cpo3endE)
_ZN40_INTERNAL_83864ee5_4_k_cu_f72cf89d_243244cuda3std6ranges3__45__cpo3endE:
	.zero		1
	.type		_ZN40_INTERNAL_83864ee5_4_k_cu_f72cf89d_243246thrust24THRUST_300001_SM_1000_NS12placeholders2_6E,@object
	.size		_ZN40_INTERNAL_83864ee5_4_k_cu_f72cf89d_243246thrust24THRUST_300001_SM_1000_NS12placeholders2_6E,(_ZN40_INTERNAL_83864ee5_4_k_cu_f72cf89d_243244cuda3std3__45__cpo4rendE - _ZN40_INTERNAL_83864ee5_4_k_cu_f72cf89d_243246thrust24THRUST_300001_SM_1000_NS12placeholders2_6E)
_ZN40_INTERNAL_83864ee5_4_k_cu_f72cf89d_243246thrust24THRUST_300001_SM_1000_NS12placeholders2_6E:
	.zero		1
	.type		_ZN40_INTERNAL_83864ee5_4_k_cu_f72cf89d_243244cuda3std3__45__cpo4rendE,@object
	.size		_ZN40_INTERNAL_83864ee5_4_k_cu_f72cf89d_243244cuda3std3__45__cpo4rendE,(_ZN40_INTERNAL_83864ee5_4_k_cu_f72cf89d_243244cuda3std6ranges3__45__cpo9iter_swapE - _ZN40_INTERNAL_83864ee5_4_k_cu_f72cf89d_243244cuda3std3__45__cpo4rendE)
_ZN40_INTERNAL_83864ee5_4_k_cu_f72cf89d_243244cuda3std3__45__cpo4rendE:
	.zero		1
	.type		_ZN40_INTERNAL_83864ee5_4_k_cu_f72cf89d_243244cuda3std6ranges3__45__cpo9iter_swapE,@object
	.size		_ZN40_INTERNAL_83864ee5_4_k_cu_f72cf89d_243244cuda3std6ranges3__45__cpo9iter_swapE,(_ZN40_INTERNAL_83864ee5_4_k_cu_f72cf89d_243244cuda3std3__48unexpectE - _ZN40_INTERNAL_83864ee5_4_k_cu_f72cf89d_243244cuda3std6ranges3__45__cpo9iter_swapE)
_ZN40_INTERNAL_83864ee5_4_k_cu_f72cf89d_243244cuda3std6ranges3__45__cpo9iter_swapE:
	.zero		1
	.type		_ZN40_INTERNAL_83864ee5_4_k_cu_f72cf89d_243244cuda3std3__48unexpectE,@object
	.size		_ZN40_INTERNAL_83864ee5_4_k_cu_f72cf89d_243244cuda3std3__48unexpectE,(_ZN40_INTERNAL_83864ee5_4_k_cu_f72cf89d_243246thrust24THRUST_300001_SM_1000_NS8cuda_cub3parE - _ZN40_INTERNAL_83864ee5_4_k_cu_f72cf89d_243244cuda3std3__48unexpectE)
_ZN40_INTERNAL_83864ee5_4_k_cu_f72cf89d_243244cuda3std3__48unexpectE:
	.zero		1
	.type		_ZN40_INTERNAL_83864ee5_4_k_cu_f72cf89d_243246thrust24THRUST_300001_SM_1000_NS8cuda_cub3parE,@object
	.size		_ZN40_INTERNAL_83864ee5_4_k_cu_f72cf89d_243246thrust24THRUST_300001_SM_1000_NS8cuda_cub3parE,(_ZN40_INTERNAL_83864ee5_4_k_cu_f72cf89d_243246thrust24THRUST_300001_SM_1000_NS12placeholders2_4E - _ZN40_INTERNAL_83864ee5_4_k_cu_f72cf89d_243246thrust24THRUST_300001_SM_1000_NS8cuda_cub3parE)
_ZN40_INTERNAL_83864ee5_4_k_cu_f72cf89d_243246thrust24THRUST_300001_SM_1000_NS8cuda_cub3parE:
	.zero		1
	.type		_ZN40_INTERNAL_83864ee5_4_k_cu_f72cf89d_243246thrust24THRUST_300001_SM_1000_NS12placeholders2_4E,@object
	.size		_ZN40_INTERNAL_83864ee5_4_k_cu_f72cf89d_243246thrust24THRUST_300001_SM_1000_NS12placeholders2_4E,(_ZN40_INTERNAL_83864ee5_4_k_cu_f72cf89d_243244cuda3std3__45__cpo4cendE - _ZN40_INTERNAL_83864ee5_4_k_cu_f72cf89d_243246thrust24THRUST_300001_SM_1000_NS12placeholders2_4E)
_ZN40_INTERNAL_83864ee5_4_k_cu_f72cf89d_243246thrust24THRUST_300001_SM_1000_NS12placeholders2_4E:
	.zero		1
	.type		_ZN40_INTERNAL_83864ee5_4_k_cu_f72cf89d_243244cuda3std3__45__cpo4cendE,@object
	.size		_ZN40_INTERNAL_83864ee5_4_k_cu_f72cf89d_243244cuda3std3__45__cpo4cendE,(_ZN40_INTERNAL_83864ee5_4_k_cu_f72cf89d_243244cuda3std6ranges3__45__cpo4cendE - _ZN40_INTERNAL_83864ee5_4_k_cu_f72cf89d_243244cuda3std3__45__cpo4cendE)
_ZN40_INTERNAL_83864ee5_4_k_cu_f72cf89d_243244cuda3std3__45__cpo4cendE:
	.zero		1
	.type		_ZN40_INTERNAL_83864ee5_4_k_cu_f72cf89d_243244cuda3std6ranges3__45__cpo4cendE,@object
	.size		_ZN40_INTERNAL_83864ee5_4_k_cu_f72cf89d_243244cuda3std6ranges3__45__cpo4cendE,(_ZN40_INTERNAL_83864ee5_4_k_cu_f72cf89d_243244cuda3std3__420unreachable_sentinelE - _ZN40_INTERNAL_83864ee5_4_k_cu_f72cf89d_243244cuda3std6ranges3__45__cpo4cendE)
_ZN40_INTERNAL_83864ee5_4_k_cu_f72cf89d_243244cuda3std6ranges3__45__cpo4cendE:
	.zero		1
	.type		_ZN40_INTERNAL_83864ee5_4_k_cu_f72cf89d_243244cuda3std3__420unreachable_sentinelE,@object
	.size		_ZN40_INTERNAL_83864ee5_4_k_cu_f72cf89d_243244cuda3std3__420unreachable_sentinelE,(_ZN40_INTERNAL_83864ee5_4_k_cu_f72cf89d_243244cuda3std6ranges3__45__cpo5ssizeE - _ZN40_INTERNAL_83864ee5_4_k_cu_f72cf89d_243244cuda3std3__420unreachable_sentinelE)
_ZN40_INTERNAL_83864ee5_4_k_cu_f72cf89d_243244cuda3std3__420unreachable_sentinelE:
	.zero		1
	.type		_ZN40_INTERNAL_83864ee5_4_k_cu_f72cf89d_243244cuda3std6ranges3__45__cpo5ssizeE,@object
	.size		_ZN40_INTERNAL_83864ee5_4_k_cu_f72cf89d_243244cuda3std6ranges3__45__cpo5ssizeE,(_ZN40_INTERNAL_83864ee5_4_k_cu_f72cf89d_243246thrust24THRUST_300001_SM_1000_NS12placeholders2_8E - _ZN40_INTERNAL_83864ee5_4_k_cu_f72cf89d_243244cuda3std6ranges3__45__cpo5ssizeE)
_ZN40_INTERNAL_83864ee5_4_k_cu_f72cf89d_243244cuda3std6ranges3__45__cpo5ssizeE:
	.zero		1
	.type		_ZN40_INTERNAL_83864ee5_4_k_cu_f72cf89d_243246thrust24THRUST_300001_SM_1000_NS12placeholders2_8E,@object
	.size		_ZN40_INTERNAL_83864ee5_4_k_cu_f72cf89d_243246thrust24THRUST_300001_SM_1000_NS12placeholders2_8E,(_ZN40_INTERNAL_83864ee5_4_k_cu_f72cf89d_243244cuda3std3__45__cpo5crendE - _ZN40_INTERNAL_83864ee5_4_k_cu_f72cf89d_243246thrust24THRUST_300001_SM_1000_NS12placeholders2_8E)
_ZN40_INTERNAL_83864ee5_4_k_cu_f72cf89d_243246thrust24THRUST_300001_SM_1000_NS12placeholders2_8E:
	.zero		1
	.type		_ZN40_INTERNAL_83864ee5_4_k_cu_f72cf89d_243244cuda3std3__45__cpo5crendE,@object
	.size		_ZN40_INTERNAL_83864ee5_4_k_cu_f72cf89d_243244cuda3std3__45__cpo5crendE,(_ZN40_INTERNAL_83864ee5_4_k_cu_f72cf89d_243244cuda3std6ranges3__45__cpo4prevE - _ZN40_INTERNAL_83864ee5_4_k_cu_f72cf89d_243244cuda3std3__45__cpo5crendE)
_ZN40_INTERNAL_83864ee5_4_k_cu_f72cf89d_243244cuda3std3__45__cpo5crendE:
	.zero		1
	.type		_ZN40_INTERNAL_83864ee5_4_k_cu_f72cf89d_243244cuda3std6ranges3__45__cpo4prevE,@object
	.size		_ZN40_INTERNAL_83864ee5_4_k_cu_f72cf89d_243244cuda3std6ranges3__45__cpo4prevE,(_ZN40_INTERNAL_83864ee5_4_k_cu_f72cf89d_243244cuda3std6ranges3__45__cpo9iter_moveE - _ZN40_INTERNAL_83864ee5_4_k_cu_f72cf89d_243244cuda3std6ranges3__45__cpo4prevE)
_ZN40_INTERNAL_83864ee5_4_k_cu_f72cf89d_243244cuda3std6ranges3__45__cpo4prevE:
	.zero		1
	.type		_ZN40_INTERNAL_83864ee5_4_k_cu_f72cf89d_243244cuda3std6ranges3__45__cpo9iter_moveE,@object
	.size		_ZN40_INTERNAL_83864ee5_4_k_cu_f72cf89d_243244cuda3std6ranges3__45__cpo9iter_moveE,(_ZN40_INTERNAL_83864ee5_4_k_cu_f72cf89d_243246thrust24THRUST_300001_SM_1000_NS6system6detail10sequential3seqE - _ZN40_INTERNAL_83864ee5_4_k_cu_f72cf89d_243244cuda3std6ranges3__45__cpo9iter_moveE)
_ZN40_INTERNAL_83864ee5_4_k_cu_f72cf89d_243244cuda3std6ranges3__45__cpo9iter_moveE:
	.zero		1
	.type		_ZN40_INTERNAL_83864ee5_4_k_cu_f72cf89d_243246thrust24THRUST_300001_SM_1000_NS6system6detail10sequential3seqE,@object
	.size		_ZN40_INTERNAL_83864ee5_4_k_cu_f72cf89d_243246thrust24THRUST_300001_SM_1000_NS6system6detail10sequential3seqE,(.L_31 - _ZN40_INTERNAL_83864ee5_4_k_cu_f72cf89d_243246thrust24THRUST_300001_SM_1000_NS6system6detail10sequential3seqE)
_ZN40_INTERNAL_83864ee5_4_k_cu_f72cf89d_243246thrust24THRUST_300001_SM_1000_NS6system6detail10sequential3seqE:
	.zero		1
.L_31:


//--------------------- .nv.constant0._ZN3cub18CUB_300001_SM_10006detail11EmptyKernelIvEEvv --------------------------
	.section	.nv.constant0._ZN3cub18CUB_300001_SM_10006detail11EmptyKernelIvEEvv,"a",@progbits
	.sectionflags	@""
	.align	4
.nv.constant0._ZN3cub18CUB_300001_SM_10006detail11EmptyKernelIvEEvv:
	.zero		896


//--------------------- SYMBOLS --------------------------

	.type		.nv.reservedSmem.offset0,@object
	.size		.nv.reservedSmem.offset0,0x4
